	.headerflags	@"EF_CUDA_TEXMODE_UNIFIED EF_CUDA_64BIT_ADDRESS EF_CUDA_ACCELERATORS EF_CUDA_SM90 EF_CUDA_VIRTUAL_SM(EF_CUDA_SM90)"
	.elftype	@"ET_EXEC"


//--------------------- .nv.info                  --------------------------
	.section	.nv.info,"",@"SHT_CUDA_INFO"
	.align	4


	//----- nvinfo : EIATTR_REGCOUNT
	.align		4
        /*0000*/ 	.byte	0x04, 0x2f
        /*0002*/ 	.short	(.L_3 - .L_2)
	.align		4
.L_2:
        /*0004*/ 	.word	index@(triton_poi_fused__native_batch_norm_legit_no_training_add_convolution_relu_25)
        /*0008*/ 	.word	0x00000020


	//----- nvinfo : EIATTR_MIN_STACK_SIZE
	.align		4
.L_3:
        /*000c*/ 	.byte	0x04, 0x12
        /*000e*/ 	.short	(.L_5 - .L_4)
	.align		4
.L_4:
        /*0010*/ 	.word	index@(triton_poi_fused__native_batch_norm_legit_no_training_add_convolution_relu_25)
        /*0014*/ 	.word	0x00000000


	//----- nvinfo : EIATTR_FRAME_SIZE
	.align		4
.L_5:
        /*0018*/ 	.byte	0x04, 0x11
        /*001a*/ 	.short	(.L_7 - .L_6)
	.align		4
.L_6:
        /*001c*/ 	.word	index@(triton_poi_fused__native_batch_norm_legit_no_training_add_convolution_relu_25)
        /*0020*/ 	.word	0x00000000


	//----- nvinfo : EIATTR_MIN_STACK_SIZE
	.align		4
.L_7:
        /*0024*/ 	.byte	0x04, 0x12
        /*0026*/ 	.short	(.L_9 - .L_8)
	.align		4
.L_8:
        /*0028*/ 	.word	index@(triton_poi_fused__native_batch_norm_legit_no_training_add_convolution_relu_25)
        /*002c*/ 	.word	0x00000000
.L_9:


//--------------------- .nv.info.triton_poi_fused__native_batch_norm_legit_no_training_add_convolution_relu_25 --------------------------
	.section	.nv.info.triton_poi_fused__native_batch_norm_legit_no_training_add_convolution_relu_25,"",@"SHT_CUDA_INFO"
	.sectionflags	@""
	.align	4


	//----- nvinfo : EIATTR_CUDA_API_VERSION
	.align		4
        /*0000*/ 	.byte	0x04, 0x37
        /*0002*/ 	.short	(.L_11 - .L_10)
.L_10:
        /*0004*/ 	.word	0x0000007c


	//----- nvinfo : EIATTR_KPARAM_INFO
	.align		4
.L_11:
        /*0008*/ 	.byte	0x04, 0x17
        /*000a*/ 	.short	(.L_13 - .L_12)
.L_12:
        /*000c*/ 	.word	0x00000000
        /*0010*/ 	.short	0x000a
        /*0012*/ 	.short	0x0050
        /*0014*/ 	.byte	0x00, 0xf0, 0x11, 0x00


	//----- nvinfo : EIATTR_KPARAM_INFO
	.align		4
.L_13:
        /*0018*/ 	.byte	0x04, 0x17
        /*001a*/ 	.short	(.L_15 - .L_14)
.L_14:
        /*001c*/ 	.word	0x00000000
        /*0020*/ 	.short	0x0009
        /*0022*/ 	.short	0x0048
        /*0024*/ 	.byte	0x00, 0xf4, 0x21, 0x00


	//----- nvinfo : EIATTR_KPARAM_INFO
	.align		4
.L_15:
        /*0028*/ 	.byte	0x04, 0x17
        /*002a*/ 	.short	(.L_17 - .L_16)
.L_16:
        /*002c*/ 	.word	0x00000000
        /*0030*/ 	.short	0x0008
        /*0032*/ 	.short	0x0040
        /*0034*/ 	.byte	0x00, 0xf4, 0x21, 0x00


	//----- nvinfo : EIATTR_KPARAM_INFO
	.align		4
.L_17:
        /*0038*/ 	.byte	0x04, 0x17
        /*003a*/ 	.short	(.L_19 - .L_18)
.L_18:
        /*003c*/ 	.word	0x00000000
        /*0040*/ 	.short	0x0007
        /*0042*/ 	.short	0x0038
        /*0044*/ 	.byte	0x00, 0xf4, 0x21, 0x00


	//----- nvinfo : EIATTR_KPARAM_INFO
	.align		4
.L_19:
        /*0048*/ 	.byte	0x04, 0x17
        /*004a*/ 	.short	(.L_21 - .L_20)
.L_20:
        /*004c*/ 	.word	0x00000000
        /*0050*/ 	.short	0x0006
        /*0052*/ 	.short	0x0030
        /*0054*/ 	.byte	0x00, 0xf4, 0x21, 0x00


	//----- nvinfo : EIATTR_KPARAM_INFO
	.align		4
.L_21:
        /*0058*/ 	.byte	0x04, 0x17
        /*005a*/ 	.short	(.L_23 - .L_22)
.L_22:
        /*005c*/ 	.word	0x00000000
        /*0060*/ 	.short	0x0005
        /*0062*/ 	.short	0x0028
        /*0064*/ 	.byte	0x00, 0xf4, 0x21, 0x00


	//----- nvinfo : EIATTR_KPARAM_INFO
	.align		4
.L_23:
        /*0068*/ 	.byte	0x04, 0x17
        /*006a*/ 	.short	(.L_25 - .L_24)
.L_24:
        /*006c*/ 	.word	0x00000000
        /*0070*/ 	.short	0x0004
        /*0072*/ 	.short	0x0020
        /*0074*/ 	.byte	0x00, 0xf4, 0x21, 0x00


	//----- nvinfo : EIATTR_KPARAM_INFO
	.align		4
.L_25:
        /*0078*/ 	.byte	0x04, 0x17
        /*007a*/ 	.short	(.L_27 - .L_26)
.L_26:
        /*007c*/ 	.word	0x00000000
        /*0080*/ 	.short	0x0003
        /*0082*/ 	.short	0x0018
        /*0084*/ 	.byte	0x00, 0xf4, 0x21, 0x00


	//----- nvinfo : EIATTR_KPARAM_INFO
	.align		4
.L_27:
        /*0088*/ 	.byte	0x04, 0x17
        /*008a*/ 	.short	(.L_29 - .L_28)
.L_28:
        /*008c*/ 	.word	0x00000000
        /*0090*/ 	.short	0x0002
        /*0092*/ 	.short	0x0010
        /*0094*/ 	.byte	0x00, 0xf4, 0x21, 0x00


	//----- nvinfo : EIATTR_KPARAM_INFO
	.align		4
.L_29:
        /*0098*/ 	.byte	0x04, 0x17
        /*009a*/ 	.short	(.L_31 - .L_30)
.L_30:
        /*009c*/ 	.word	0x00000000
        /*00a0*/ 	.short	0x0001
        /*00a2*/ 	.short	0x0008
        /*00a4*/ 	.byte	0x00, 0xf4, 0x21, 0x00


	//----- nvinfo : EIATTR_KPARAM_INFO
	.align		4
.L_31:
        /*00a8*/ 	.byte	0x04, 0x17
        /*00aa*/ 	.short	(.L_33 - .L_32)
.L_32:
        /*00ac*/ 	.word	0x00000000
        /*00b0*/ 	.short	0x0000
        /*00b2*/ 	.short	0x0000
        /*00b4*/ 	.byte	0x00, 0xf4, 0x21, 0x00


	//----- nvinfo : EIATTR_SPARSE_MMA_MASK
	.align		4
.L_33:
        /*00b8*/ 	.byte	0x03, 0x50
        /*00ba*/ 	.short	0x0000


	//----- nvinfo : EIATTR_MAXREG_COUNT
	.align		4
        /*00bc*/ 	.byte	0x03, 0x1b
        /*00be*/ 	.short	0x00ff


	//----- nvinfo : EIATTR_EXIT_INSTR_OFFSETS
	.align		4
        /*00c0*/ 	.byte	0x04, 0x1c
        /*00c2*/ 	.short	(.L_35 - .L_34)


	//   ....[0]....
.L_34:
        /*00c4*/ 	.word	0x00000650


	//   ....[1]....
        /*00c8*/ 	.word	0x00000670


	//----- nvinfo : EIATTR_REQNTID
	.align		4
.L_35:
        /*00cc*/ 	.byte	0x04, 0x10
        /*00ce*/ 	.short	(.L_37 - .L_36)
.L_36:
        /*00d0*/ 	.word	0x00000080
        /*00d4*/ 	.word	0x00000001
        /*00d8*/ 	.word	0x00000001


	//----- nvinfo : EIATTR_CBANK_PARAM_SIZE
	.align		4
.L_37:
        /*00dc*/ 	.byte	0x03, 0x19
        /*00de*/ 	.short	0x0054


	//----- nvinfo : EIATTR_PARAM_CBANK
	.align		4
        /*00e0*/ 	.byte	0x04, 0x0a
        /*00e2*/ 	.short	(.L_39 - .L_38)
	.align		4
.L_38:
        /*00e4*/ 	.word	index@(.nv.constant0.triton_poi_fused__native_batch_norm_legit_no_training_add_convolution_relu_25)
        /*00e8*/ 	.short	0x0210
        /*00ea*/ 	.short	0x0054


	//----- nvinfo : EIATTR_SW_WAR
	.align		4
.L_39:
        /*00ec*/ 	.byte	0x04, 0x36
        /*00ee*/ 	.short	(.L_41 - .L_40)
.L_40:
        /*00f0*/ 	.word	0x00000008
.L_41:


//--------------------- .nv.callgraph             --------------------------
	.section	.nv.callgraph,"",@"SHT_CUDA_CALLGRAPH"
	.align	4
	.sectionentsize	8
	.align		4
        /*0000*/ 	.word	0x00000000
	.align		4
        /*0004*/ 	.word	0xffffffff
	.align		4
        /*0008*/ 	.word	0x00000000
	.align		4
        /*000c*/ 	.word	0xfffffffe
	.align		4
        /*0010*/ 	.word	0x00000000
	.align		4
        /*0014*/ 	.word	0xfffffffd
	.align		4
        /*0018*/ 	.word	0x00000000
	.align		4
        /*001c*/ 	.word	0xfffffffc


//--------------------- .nv.constant4             --------------------------
	.section	.nv.constant4,"a",@progbits
	.align	8
	.align		8
.nv.constant4:
        /*0000*/ 	.dword	_$_str
	.align		8
        /*0008*/ 	.dword	_$_str_$_2


//--------------------- .text.triton_poi_fused__native_batch_norm_legit_no_training_add_convolution_relu_25 --------------------------
	.section	.text.triton_poi_fused__native_batch_norm_legit_no_training_add_convolution_relu_25,"ax",@progbits
	.align	128
        .global         triton_poi_fused__native_batch_norm_legit_no_training_add_convolution_relu_25
        .type           triton_poi_fused__native_batch_norm_legit_no_training_add_convolution_relu_25,@function
        .size           triton_poi_fused__native_batch_norm_legit_no_training_add_convolution_relu_25,(.L_x_1 - triton_poi_fused__native_batch_norm_legit_no_training_add_convolution_relu_25)
        .other          triton_poi_fused__native_batch_norm_legit_no_training_add_convolution_relu_25,@"STO_CUDA_ENTRY STV_DEFAULT"
triton_poi_fused__native_batch_norm_legit_no_training_add_convolution_relu_25:
.text.triton_poi_fused__native_batch_norm_legit_no_training_add_convolution_relu_25:
[----:B------:R-:W0:Y:S01]  /*0000*/  LDC R1, c[0x0][0x28] ;  /* 0x00000a00ff017b82 */ /* 0x000e220000000800 */
[----:B------:R-:W1:Y:S07]  /*0010*/  S2R R0, SR_TID.X ;  /* 0x0000000000007919 */ /* 0x000e6e0000002100 */
[----:B------:R-:W2:Y:S01]  /*0020*/  LDC.64 R8, c[0x0][0x240] ;  /* 0x00009000ff087b82 */ /* 0x000ea20000000a00 */
[----:B------:R-:W-:Y:S01]  /*0030*/  ULDC.64 UR4, c[0x0][0x208] ;  /* 0x0000820000047ab9 */ /* 0x000fe20000000a00 */
[----:B------:R-:W3:Y:S06]  /*0040*/  S2R R5, SR_CTAID.X ;  /* 0x0000000000057919 */ /* 0x000eec0000002500 */
[----:B------:R-:W4:Y:S08]  /*0050*/  LDC.64 R6, c[0x0][0x228] ;  /* 0x00008a00ff067b82 */ /* 0x000f300000000a00 */
[----:B------:R-:W5:Y:S08]  /*0060*/  LDC.64 R28, c[0x0][0x220] ;  /* 0x00008800ff1c7b82 */ /* 0x000f700000000a00 */
[----:B------:R-:W4:Y:S01]  /*0070*/  LDC.64 R26, c[0x0][0x230] ;  /* 0x00008c00ff1a7b82 */ /* 0x000f220000000a00 */
[----:B-1----:R-:W-:-:S07]  /*0080*/  SHF.L.U32 R0, R0, 0x1, RZ ;  /* 0x0000000100007819 */ /* 0x002fce00000006ff */
[----:B------:R-:W1:Y:S01]  /*0090*/  LDC.64 R20, c[0x0][0x218] ;  /* 0x00008600ff147b82 */ /* 0x000e620000000a00 */
[----:B---3--:R-:W-:Y:S02]  /*00a0*/  SHF.R.S32.HI R3, RZ, 0x17, R5 ;  /* 0x00000017ff037819 */ /* 0x008fe40000011405 */
[----:B------:R-:W-:Y:S02]  /*00b0*/  LOP3.LUT R0, R0, 0xfe, RZ, 0xc0, !PT ;  /* 0x000000fe00007812 */ /* 0x000fe400078ec0ff */
[----:B------:R-:W-:-:S03]  /*00c0*/  SGXT R3, R3, 0x1 ;  /* 0x000000010303781a */ /* 0x000fc60000000200 */
[----:B------:R-:W3:Y:S01]  /*00d0*/  LDC.64 R22, c[0x0][0x210] ;  /* 0x00008400ff167b82 */ /* 0x000ee20000000a00 */
[----:B------:R-:W-:Y:S02]  /*00e0*/  LEA R0, R5, R0, 0x8 ;  /* 0x0000000005007211 */ /* 0x000fe400078e40ff */
[----:B------:R-:W-:Y:S02]  /*00f0*/  CS2R R4, SRZ ;  /* 0x0000000000047805 */ /* 0x000fe4000001ff00 */
[----:B------:R-:W-:Y:S02]  /*0100*/  LEA.HI R3, R3, R0, RZ, 0x6 ;  /* 0x0000000003037211 */ /* 0x000fe400078f30ff */
[----:B------:R-:W-:Y:S01]  /*0110*/  ISETP.GE.AND P0, PT, R0, 0x400, PT ;  /* 0x000004000000780c */ /* 0x000fe20003f06270 */
[----:B------:R-:W3:Y:S01]  /*0120*/  LDC.64 R14, c[0x0][0x238] ;  /* 0x00008e00ff0e7b82 */ /* 0x000ee20000000a00 */
[----:B------:R-:W-:-:S04]  /*0130*/  SHF.R.S32.HI R3, RZ, 0x6, R3 ;  /* 0x00000006ff037819 */ /* 0x000fc80000011403 */
[----:B------:R-:W-:Y:S02]  /*0140*/  LEA.HI R2, R3, R3, RZ, 0x2 ;  /* 0x0000000303027211 */ /* 0x000fe400078f10ff */
[----:B------:R-:W-:Y:S01]  /*0150*/  CS2R R18, SRZ ;  /* 0x0000000000127805 */ /* 0x000fe2000001ff00 */
[----:B------:R-:W3:Y:S01]  /*0160*/  LDC.64 R16, c[0x0][0x248] ;  /* 0x00009200ff107b82 */ /* 0x000ee20000000a00 */
[----:B------:R-:W-:-:S04]  /*0170*/  LOP3.LUT R2, R2, 0xfffffffc, RZ, 0xc0, !PT ;  /* 0xfffffffc02027812 */ /* 0x000fc800078ec0ff */
[----:B------:R-:W-:Y:S02]  /*0180*/  IADD3 R25, R3, -R2, RZ ;  /* 0x8000000203197210 */ /* 0x000fe40007ffe0ff */
[----:B------:R-:W-:Y:S01]  /*0190*/  CS2R R2, SRZ ;  /* 0x0000000000027805 */ /* 0x000fe2000001ff00 */
[----:B------:R-:W3:Y:S02]  /*01a0*/  LDC.64 R10, c[0x0][0x250] ;  /* 0x00009400ff0a7b82 */ /* 0x000ee40000000a00 */
[----:B--2---:R-:W-:-:S05]  /*01b0*/  IMAD.WIDE R8, R25, 0x4, R8 ;  /* 0x0000000419087825 */ /* 0x004fca00078e0208 */
[----:B------:R-:W2:Y:S04]  /*01c0*/  @!P0 LDG.E.EL R3, desc[UR4][R8.64] ;  /* 0x0000000408038981 */ /* 0x000ea8000c2e1900 */
[----:B------:R1:W2:Y:S01]  /*01d0*/  @!P0 LDG.E.EL R4, desc[UR4][R8.64] ;  /* 0x0000000408048981 */ /* 0x0002a2000c2e1900 */
[----:B----4-:R-:W-:Y:S01]  /*01e0*/  IMAD.WIDE R6, R25, 0x4, R6 ;  /* 0x0000000419067825 */ /* 0x010fe200078e0206 */
[----:B------:R-:W-:-:S03]  /*01f0*/  CS2R R12, SRZ ;  /* 0x00000000000c7805 */ /* 0x000fc6000001ff00 */
[C---:B-----5:R-:W-:Y:S01]  /*0200*/  IMAD.WIDE R28, R0.reuse, 0x4, R28 ;  /* 0x00000004001c7825 */ /* 0x060fe200078e021c */
[----:B------:R-:W4:Y:S03]  /*0210*/  @!P0 LDG.E.EL R5, desc[UR4][R6.64] ;  /* 0x0000000406058981 */ /* 0x000f26000c2e1900 */
[----:B0-----:R-:W-:Y:S01]  /*0220*/  IMAD.WIDE R26, R0, 0x4, R26 ;  /* 0x00000004001a7825 */ /* 0x001fe200078e021a */
[----:B------:R0:W5:Y:S01]  /*0230*/  @!P0 LDG.E.EL R2, desc[UR4][R6.64] ;  /* 0x0000000406028981 */ /* 0x000162000c2e1900 */
[----:B-1----:R-:W-:-:S03]  /*0240*/  CS2R R8, SRZ ;  /* 0x0000000000087805 */ /* 0x002fc6000001ff00 */
[----:B------:R-:W5:Y:S01]  /*0250*/  @!P0 LDG.E.64 R18, desc[UR4][R28.64] ;  /* 0x000000041c128981 */ /* 0x000f62000c1e1b00 */
[----:B------:R-:W-:Y:S01]  /*0260*/  IMAD.WIDE R20, R25, 0x4, R20 ;  /* 0x0000000419147825 */ /* 0x000fe200078e0214 */
[----:B------:R-:W-:Y:S02]  /*0270*/  HFMA2.MMA R24, -RZ, RZ, 0, 0 ;  /* 0x00000000ff187435 */ /* 0x000fe400000001ff */
[----:B------:R1:W4:Y:S01]  /*0280*/  @!P0 LDG.E.64 R12, desc[UR4][R26.64] ;  /* 0x000000041a0c8981 */ /* 0x000322000c1e1b00 */
[----:B---3--:R-:W-:Y:S01]  /*0290*/  IMAD.WIDE R22, R0, 0x4, R22 ;  /* 0x0000000400167825 */ /* 0x008fe200078e0216 */
[----:B0-----:R-:W-:-:S04]  /*02a0*/  CS2R R6, SRZ ;  /* 0x0000000000067805 */ /* 0x001fc8000001ff00 */
[----:B------:R-:W3:Y:S01]  /*02b0*/  @!P0 LDG.E.64 R8, desc[UR4][R22.64] ;  /* 0x0000000416088981 */ /* 0x000ee2000c1e1b00 */
[----:B------:R-:W-:-:S03]  /*02c0*/  IMAD.WIDE R14, R25, 0x4, R14 ;  /* 0x00000004190e7825 */ /* 0x000fc600078e020e */
[----:B------:R-:W3:Y:S01]  /*02d0*/  @!P0 LDG.E.EL R7, desc[UR4][R20.64] ;  /* 0x0000000414078981 */ /* 0x000ee2000c2e1900 */
[----:B-1----:R-:W-:-:S03]  /*02e0*/  MOV R26, RZ ;  /* 0x000000ff001a7202 */ /* 0x002fc60000000f00 */
[----:B------:R0:W3:Y:S01]  /*02f0*/  @!P0 LDG.E.EL R6, desc[UR4][R20.64] ;  /* 0x0000000414068981 */ /* 0x0000e2000c2e1900 */
[----:B------:R-:W-:Y:S01]  /*0300*/  HFMA2.MMA R28, -RZ, RZ, 0, 0 ;  /* 0x00000000ff1c7435 */ /* 0x000fe200000001ff */
[C---:B------:R-:W-:Y:S02]  /*0310*/  IMAD.WIDE R16, R25.reuse, 0x4, R16 ;  /* 0x0000000419107825 */ /* 0x040fe400078e0210 */
[----:B------:R-:W3:Y:S02]  /*0320*/  @!P0 LDG.E.EL R24, desc[UR4][R14.64] ;  /* 0x000000040e188981 */ /* 0x000ee4000c2e1900 */
[----:B------:R-:W-:Y:S02]  /*0330*/  IMAD.WIDE R10, R25, 0x4, R10 ;  /* 0x00000004190a7825 */ /* 0x000fe400078e020a */
[----:B------:R1:W3:Y:S01]  /*0340*/  @!P0 LDG.E.EL R26, desc[UR4][R14.64] ;  /* 0x000000040e1a8981 */ /* 0x0002e2000c2e1900 */
[----:B------:R-:W-:Y:S02]  /*0350*/  MOV R25, RZ ;  /* 0x000000ff00197202 */ /* 0x000fe40000000f00 */
[----:B0-----:R-:W-:Y:S01]  /*0360*/  CS2R R20, SRZ ;  /* 0x0000000000147805 */ /* 0x001fe2000001ff00 */
[----:B------:R-:W3:Y:S04]  /*0370*/  @!P0 LDG.E.EL R28, desc[UR4][R16.64] ;  /* 0x00000004101c8981 */ /* 0x000ee8000c2e1900 */
[----:B------:R-:W3:Y:S04]  /*0380*/  @!P0 LDG.E.EL R25, desc[UR4][R16.64] ;  /* 0x0000000410198981 */ /* 0x000ee8000c2e1900 */
[----:B------:R-:W3:Y:S04]  /*0390*/  @!P0 LDG.E.EL R21, desc[UR4][R10.64] ;  /* 0x000000040a158981 */ /* 0x000ee8000c2e1900 */
[----:B------:R0:W3:Y:S01]  /*03a0*/  @!P0 LDG.E.EL R20, desc[UR4][R10.64] ;  /* 0x000000040a148981 */ /* 0x0000e2000c2e1900 */
[----:B--2---:R-:W-:Y:S01]  /*03b0*/  FADD R3, R3, 9.9999997473787516356e-06 ;  /* 0x3727c5ac03037421 */ /* 0x004fe20000000000 */
[----:B------:R-:W-:-:S03]  /*03c0*/  FADD R4, R4, 9.9999997473787516356e-06 ;  /* 0x3727c5ac04047421 */ /* 0x000fc60000000000 */
[----:B-1----:R-:W1:Y:S08]  /*03d0*/  MUFU.SQRT R14, R3 ;  /* 0x00000003000e7308 */ /* 0x002e700000002000 */
[----:B------:R-:W2:Y:S01]  /*03e0*/  MUFU.SQRT R15, R4 ;  /* 0x00000004000f7308 */ /* 0x000ea20000002000 */
[C---:B-1----:R-:W-:Y:S02]  /*03f0*/  FSETP.GT.AND P1, PT, R14.reuse, 8.50705917302346158658e+37, PT ;  /* 0x7e8000000e00780b */ /* 0x042fe40003f24000 */
[----:B------:R-:W-:-:S02]  /*0400*/  FSETP.GEU.AND P3, PT, R14, 1.175494350822287508e-38, PT ;  /* 0x008000000e00780b */ /* 0x000fc40003f6e000 */
[C---:B--2---:R-:W-:Y:S02]  /*0410*/  FSETP.GT.AND P2, PT, R15.reuse, 8.50705917302346158658e+37, PT ;  /* 0x7e8000000f00780b */ /* 0x044fe40003f44000 */
[----:B------:R-:W-:-:S07]  /*0420*/  FSETP.GEU.AND P4, PT, R15, 1.175494350822287508e-38, PT ;  /* 0x008000000f00780b */ /* 0x000fce0003f8e000 */
[----:B------:R-:W-:Y:S01]  /*0430*/  @P1 FMUL R14, R14, 0.25 ;  /* 0x3e8000000e0e1820 */ /* 0x000fe20000400000 */
[----:B------:R-:W-:-:S03]  /*0440*/  HFMA2.MMA R3, -RZ, RZ, 1.625, 0 ;  /* 0x3e800000ff037435 */ /* 0x000fc600000001ff */
[----:B------:R-:W-:Y:S01]  /*0450*/  @!P3 FMUL R14, R14, 16777216 ;  /* 0x4b8000000e0eb820 */ /* 0x000fe20000400000 */
[----:B------:R-:W-:-:S04]  /*0460*/  @P2 FMUL R15, R15, 0.25 ;  /* 0x3e8000000f0f2820 */ /* 0x000fc80000400000 */
[----:B------:R-:W-:Y:S01]  /*0470*/  @!P4 FMUL R15, R15, 16777216 ;  /* 0x4b8000000f0fc820 */ /* 0x000fe20000400000 */
[----:B0-----:R-:W0:Y:S01]  /*0480*/  MUFU.RCP R10, R14 ;  /* 0x0000000e000a7308 */ /* 0x001e220000001000 */
[----:B-----5:R-:W-:Y:S01]  /*0490*/  FADD R2, R2, R19 ;  /* 0x0000001302027221 */ /* 0x020fe20000000000 */
[----:B----4-:R-:W-:-:S06]  /*04a0*/  FADD R5, R5, R18 ;  /* 0x0000001205057221 */ /* 0x010fcc0000000000 */
[----:B------:R-:W1:Y:S01]  /*04b0*/  MUFU.RCP R11, R15 ;  /* 0x0000000f000b7308 */ /* 0x000e620000001000 */
[----:B------:R-:W-:Y:S01]  /*04c0*/  FADD R16, R2, R13 ;  /* 0x0000000d02107221 */ /* 0x000fe20000000000 */
[----:B------:R-:W-:Y:S01]  /*04d0*/  FADD R13, R5, R12 ;  /* 0x0000000c050d7221 */ /* 0x000fe20000000000 */
[----:B------:R-:W-:Y:S01]  /*04e0*/  FSEL R17, R3, 1, P1 ;  /* 0x3f80000003117808 */ /* 0x000fe20000800000 */
[----:B---3--:R-:W-:Y:S01]  /*04f0*/  FADD R4, R7, R8 ;  /* 0x0000000807047221 */ /* 0x008fe20000000000 */
[----:B------:R-:W-:Y:S01]  /*0500*/  FSEL R12, R3, 1, P2 ;  /* 0x3f800000030c7808 */ /* 0x000fe20001000000 */
[----:B------:R-:W-:Y:S01]  /*0510*/  FADD R5, R6, R9 ;  /* 0x0000000906057221 */ /* 0x000fe20000000000 */
[----:B------:R-:W2:Y:S01]  /*0520*/  LDC.64 R2, c[0x0][0x258] ;  /* 0x00009600ff027b82 */ /* 0x000ea20000000a00 */
[----:B------:R-:W-:Y:S01]  /*0530*/  @!P3 FMUL R17, R17, 16777216 ;  /* 0x4b8000001111b820 */ /* 0x000fe20000400000 */
[----:B------:R-:W-:Y:S01]  /*0540*/  FADD R4, R4, R13 ;  /* 0x0000000d04047221 */ /* 0x000fe20000000000 */
[----:B------:R-:W-:Y:S01]  /*0550*/  @!P4 FMUL R12, R12, 16777216 ;  /* 0x4b8000000c0cc820 */ /* 0x000fe20000400000 */
[----:B------:R-:W-:Y:S01]  /*0560*/  FADD R5, R5, R16 ;  /* 0x0000001005057221 */ /* 0x000fe20000000000 */
[----:B0-----:R-:W-:Y:S01]  /*0570*/  FMUL R17, R10, R17 ;  /* 0x000000110a117220 */ /* 0x001fe20000400000 */
[----:B------:R-:W-:Y:S01]  /*0580*/  FADD R24, R4, -R24 ;  /* 0x8000001804187221 */ /* 0x000fe20000000000 */
[----:B-1----:R-:W-:Y:S01]  /*0590*/  FMUL R11, R11, R12 ;  /* 0x0000000c0b0b7220 */ /* 0x002fe20000400000 */
[----:B------:R-:W-:-:S02]  /*05a0*/  FADD R26, R5, -R26 ;  /* 0x8000001a051a7221 */ /* 0x000fc40000000000 */
[----:B------:R-:W-:Y:S02]  /*05b0*/  FMUL R24, R24, R17 ;  /* 0x0000001118187220 */ /* 0x000fe40000400000 */
[----:B------:R-:W-:Y:S02]  /*05c0*/  FMUL R11, R26, R11 ;  /* 0x0000000b1a0b7220 */ /* 0x000fe40000400000 */
[----:B------:R-:W-:Y:S02]  /*05d0*/  FFMA R21, R24, R28, R21 ;  /* 0x0000001c18157223 */ /* 0x000fe40000000015 */
[----:B------:R-:W-:Y:S01]  /*05e0*/  FFMA R11, R11, R25, R20 ;  /* 0x000000190b0b7223 */ /* 0x000fe20000000014 */
[----:B------:R0:W-:Y:S02]  /*05f0*/  @!P0 STG.E.64 desc[UR4][R22.64], R4 ;  /* 0x0000000416008986 */ /* 0x0001e4000c101b04 */
[----:B------:R-:W-:Y:S02]  /*0600*/  FSETP.GEU.AND P1, PT, R21, RZ, PT ;  /* 0x000000ff1500720b */ /* 0x000fe40003f2e000 */
[----:B------:R-:W-:Y:S01]  /*0610*/  FSETP.GEU.AND P2, PT, R11, RZ, PT ;  /* 0x000000ff0b00720b */ /* 0x000fe20003f4e000 */
[----:B--2---:R-:W-:Y:S01]  /*0620*/  IMAD.WIDE R2, R0, 0x4, R2 ;  /* 0x0000000400027825 */ /* 0x004fe200078e0202 */
[----:B------:R-:W-:-:S02]  /*0630*/  FSEL R10, R21, RZ, P1 ;  /* 0x000000ff150a7208 */ /* 0x000fc40000800000 */
[----:B------:R-:W-:Y:S01]  /*0640*/  FSEL R11, R11, RZ, P2 ;  /* 0x000000ff0b0b7208 */ /* 0x000fe20001000000 */
[----:B0-----:R-:W-:Y:S08]  /*0650*/  @P0 EXIT ;  /* 0x000000000000094d */ /* 0x001ff00003800000 */
[----:B------:R-:W-:Y:S01]  /*0660*/  STG.E.64 desc[UR4][R2.64], R10 ;  /* 0x0000000a02007986 */ /* 0x000fe2000c101b04 */
[----:B------:R-:W-:Y:S05]  /*0670*/  EXIT ;  /* 0x000000000000794d */ /* 0x000fea0003800000 */
.L_x_0:
[----:B------:R-:W-:-:S00]  /*0680*/  BRA `(.L_x_0) ;  /* 0xfffffffc00fc7947 */ /* 0x000fc0000383ffff */
[----:B------:R-:W-:-:S00]  /*0690*/  NOP ;  /* 0x0000000000007918 */ /* 0x000fc00000000000 */
        /* <DEDUP_REMOVED lines=14> */
.L_x_1:


//--------------------- .nv.global.init           --------------------------
	.section	.nv.global.init,"aw",@progbits
.nv.global.init:
	.type		_$_str,@object
	.size		_$_str,(_$_str_$_2 - _$_str)
_$_str:
        /*0000*/ 	.byte	0x5f, 0x5f, 0x43, 0x55, 0x44, 0x41, 0x5f, 0x46, 0x54, 0x5a, 0x00
	.type		_$_str_$_2,@object
	.size		_$_str_$_2,(.L_1 - _$_str_$_2)
_$_str_$_2:
        /*000b*/ 	.byte	0x5f, 0x5f, 0x43, 0x55, 0x44, 0x41, 0x5f, 0x50, 0x52, 0x45, 0x43, 0x5f, 0x53, 0x51, 0x52, 0x54
        /*001b*/ 	.byte	0x00
.L_1:


//--------------------- .nv.constant0.triton_poi_fused__native_batch_norm_legit_no_training_add_convolution_relu_25 --------------------------
	.section	.nv.constant0.triton_poi_fused__native_batch_norm_legit_no_training_add_convolution_relu_25,"a",@progbits
	.sectionflags	@""
	.align	4
.nv.constant0.triton_poi_fused__native_batch_norm_legit_no_training_add_convolution_relu_25:
	.zero		612
